	.headerflags	@"EF_CUDA_TEXMODE_UNIFIED EF_CUDA_64BIT_ADDRESS EF_CUDA_ACCELERATORS EF_CUDA_SM90 EF_CUDA_VIRTUAL_SM(EF_CUDA_SM90)"
	.elftype	@"ET_EXEC"


//--------------------- .nv.info                  --------------------------
	.section	.nv.info,"",@"SHT_CUDA_INFO"
	.align	4


	//----- nvinfo : EIATTR_REGCOUNT
	.align		4
        /*0000*/ 	.byte	0x04, 0x2f
        /*0002*/ 	.short	(.L_1 - .L_0)
	.align		4
.L_0:
        /*0004*/ 	.word	index@(triton_poi_fused_convolution_15)
        /*0008*/ 	.word	0x00000012


	//----- nvinfo : EIATTR_MIN_STACK_SIZE
	.align		4
.L_1:
        /*000c*/ 	.byte	0x04, 0x12
        /*000e*/ 	.short	(.L_3 - .L_2)
	.align		4
.L_2:
        /*0010*/ 	.word	index@(triton_poi_fused_convolution_15)
        /*0014*/ 	.word	0x00000000


	//----- nvinfo : EIATTR_FRAME_SIZE
	.align		4
.L_3:
        /*0018*/ 	.byte	0x04, 0x11
        /*001a*/ 	.short	(.L_5 - .L_4)
	.align		4
.L_4:
        /*001c*/ 	.word	index@(triton_poi_fused_convolution_15)
        /*0020*/ 	.word	0x00000000


	//----- nvinfo : EIATTR_MIN_STACK_SIZE
	.align		4
.L_5:
        /*0024*/ 	.byte	0x04, 0x12
        /*0026*/ 	.short	(.L_7 - .L_6)
	.align		4
.L_6:
        /*0028*/ 	.word	index@(triton_poi_fused_convolution_15)
        /*002c*/ 	.word	0x00000000
.L_7:


//--------------------- .nv.info.triton_poi_fused_convolution_15 --------------------------
	.section	.nv.info.triton_poi_fused_convolution_15,"",@"SHT_CUDA_INFO"
	.sectionflags	@""
	.align	4


	//----- nvinfo : EIATTR_CUDA_API_VERSION
	.align		4
        /*0000*/ 	.byte	0x04, 0x37
        /*0002*/ 	.short	(.L_9 - .L_8)
.L_8:
        /*0004*/ 	.word	0x0000007c


	//----- nvinfo : EIATTR_KPARAM_INFO
	.align		4
.L_9:
        /*0008*/ 	.byte	0x04, 0x17
        /*000a*/ 	.short	(.L_11 - .L_10)
.L_10:
        /*000c*/ 	.word	0x00000000
        /*0010*/ 	.short	0x0002
        /*0012*/ 	.short	0x0010
        /*0014*/ 	.byte	0x00, 0xf0, 0x11, 0x00


	//----- nvinfo : EIATTR_KPARAM_INFO
	.align		4
.L_11:
        /*0018*/ 	.byte	0x04, 0x17
        /*001a*/ 	.short	(.L_13 - .L_12)
.L_12:
        /*001c*/ 	.word	0x00000000
        /*0020*/ 	.short	0x0001
        /*0022*/ 	.short	0x0008
        /*0024*/ 	.byte	0x00, 0xf4, 0x21, 0x00


	//----- nvinfo : EIATTR_KPARAM_INFO
	.align		4
.L_13:
        /*0028*/ 	.byte	0x04, 0x17
        /*002a*/ 	.short	(.L_15 - .L_14)
.L_14:
        /*002c*/ 	.word	0x00000000
        /*0030*/ 	.short	0x0000
        /*0032*/ 	.short	0x0000
        /*0034*/ 	.byte	0x00, 0xf4, 0x21, 0x00


	//----- nvinfo : EIATTR_SPARSE_MMA_MASK
	.align		4
.L_15:
        /*0038*/ 	.byte	0x03, 0x50
        /*003a*/ 	.short	0x0000


	//----- nvinfo : EIATTR_MAXREG_COUNT
	.align		4
        /*003c*/ 	.byte	0x03, 0x1b
        /*003e*/ 	.short	0x00ff


	//----- nvinfo : EIATTR_EXIT_INSTR_OFFSETS
	.align		4
        /*0040*/ 	.byte	0x04, 0x1c
        /*0042*/ 	.short	(.L_17 - .L_16)


	//   ....[0]....
.L_16:
        /*0044*/ 	.word	0x00000280


	//----- nvinfo : EIATTR_REQNTID
	.align		4
.L_17:
        /*0048*/ 	.byte	0x04, 0x10
        /*004a*/ 	.short	(.L_19 - .L_18)
.L_18:
        /*004c*/ 	.word	0x00000080
        /*0050*/ 	.word	0x00000001
        /*0054*/ 	.word	0x00000001


	//----- nvinfo : EIATTR_CBANK_PARAM_SIZE
	.align		4
.L_19:
        /*0058*/ 	.byte	0x03, 0x19
        /*005a*/ 	.short	0x0014


	//----- nvinfo : EIATTR_PARAM_CBANK
	.align		4
        /*005c*/ 	.byte	0x04, 0x0a
        /*005e*/ 	.short	(.L_21 - .L_20)
	.align		4
.L_20:
        /*0060*/ 	.word	index@(.nv.constant0.triton_poi_fused_convolution_15)
        /*0064*/ 	.short	0x0210
        /*0066*/ 	.short	0x0014


	//----- nvinfo : EIATTR_SW_WAR
	.align		4
.L_21:
        /*0068*/ 	.byte	0x04, 0x36
        /*006a*/ 	.short	(.L_23 - .L_22)
.L_22:
        /*006c*/ 	.word	0x00000008
.L_23:


//--------------------- .nv.callgraph             --------------------------
	.section	.nv.callgraph,"",@"SHT_CUDA_CALLGRAPH"
	.align	4
	.sectionentsize	8
	.align		4
        /*0000*/ 	.word	0x00000000
	.align		4
        /*0004*/ 	.word	0xffffffff
	.align		4
        /*0008*/ 	.word	0x00000000
	.align		4
        /*000c*/ 	.word	0xfffffffe
	.align		4
        /*0010*/ 	.word	0x00000000
	.align		4
        /*0014*/ 	.word	0xfffffffd
	.align		4
        /*0018*/ 	.word	0x00000000
	.align		4
        /*001c*/ 	.word	0xfffffffc


//--------------------- .text.triton_poi_fused_convolution_15 --------------------------
	.section	.text.triton_poi_fused_convolution_15,"ax",@progbits
	.align	128
        .global         triton_poi_fused_convolution_15
        .type           triton_poi_fused_convolution_15,@function
        .size           triton_poi_fused_convolution_15,(.L_x_1 - triton_poi_fused_convolution_15)
        .other          triton_poi_fused_convolution_15,@"STO_CUDA_ENTRY STV_DEFAULT"
triton_poi_fused_convolution_15:
.text.triton_poi_fused_convolution_15:
[----:B------:R-:W-:Y:S01]  /*0000*/  LDC R1, c[0x0][0x28] ;  /* 0x00000a00ff017b82 */ /* 0x000fe20000000800 */
[----:B------:R-:W1:Y:S07]  /*0010*/  S2R R0, SR_TID.X ;  /* 0x0000000000007919 */ /* 0x000e6e0000002100 */
[----:B------:R-:W2:Y:S01]  /*0020*/  LDC.64 R2, c[0x0][0x218] ;  /* 0x00008600ff027b82 */ /* 0x000ea20000000a00 */
[----:B------:R-:W-:Y:S01]  /*0030*/  ULDC.64 UR4, c[0x0][0x208] ;  /* 0x0000820000047ab9 */ /* 0x000fe20000000a00 */
[----:B------:R-:W3:Y:S06]  /*0040*/  S2R R9, SR_CTAID.X ;  /* 0x0000000000097919 */ /* 0x000eec0000002500 */
[----:B------:R-:W4:Y:S01]  /*0050*/  LDC.64 R4, c[0x0][0x210] ;  /* 0x00008400ff047b82 */ /* 0x000f220000000a00 */
[----:B-1----:R-:W-:Y:S01]  /*0060*/  IMAD.SHL.U32 R0, R0, 0x4, RZ ;  /* 0x0000000400007824 */ /* 0x002fe200078e00ff */
[----:B---3--:R-:W-:-:S04]  /*0070*/  SHF.R.S32.HI R6, RZ, 0x15, R9 ;  /* 0x00000015ff067819 */ /* 0x008fc80000011409 */
[----:B------:R-:W-:Y:S02]  /*0080*/  LOP3.LUT R0, R0, 0x1fc, RZ, 0xc0, !PT ;  /* 0x000001fc00007812 */ /* 0x000fe400078ec0ff */
[----:B------:R-:W-:Y:S02]  /*0090*/  SGXT R6, R6, 0x1 ;  /* 0x000000010606781a */ /* 0x000fe40000000200 */
[----:B------:R-:W-:-:S04]  /*00a0*/  LEA R9, R9, R0, 0xa ;  /* 0x0000000009097211 */ /* 0x000fc800078e50ff */
[----:B------:R-:W-:Y:S01]  /*00b0*/  LEA.HI R6, R6, R9, RZ, 0x6 ;  /* 0x0000000906067211 */ /* 0x000fe200078f30ff */
[----:B----4-:R-:W-:-:S03]  /*00c0*/  IMAD.WIDE R8, R9, 0x4, R4 ;  /* 0x0000000409087825 */ /* 0x010fc600078e0204 */
[--C-:B------:R-:W-:Y:S01]  /*00d0*/  SHF.R.S32.HI R0, RZ, 0x6, R6.reuse ;  /* 0x00000006ff007819 */ /* 0x100fe20000011406 */
[----:B------:R-:W-:Y:S01]  /*00e0*/  VIADD R7, R6, 0x200 ;  /* 0x0000020006077836 */ /* 0x000fe20000000000 */
[----:B------:R-:W-:Y:S01]  /*00f0*/  SHF.R.S32.HI R11, RZ, 0x1f, R6 ;  /* 0x0000001fff0b7819 */ /* 0x000fe20000011406 */
[----:B------:R-:W3:Y:S03]  /*0100*/  LDG.E.128 R12, desc[UR4][R8.64+0x800] ;  /* 0x00080004080c7981 */ /* 0x000ee6000c1e1d00 */
[--C-:B------:R-:W-:Y:S02]  /*0110*/  SHF.R.S32.HI R6, RZ, 0x6, R7.reuse ;  /* 0x00000006ff067819 */ /* 0x100fe40000011407 */
[----:B------:R-:W-:Y:S02]  /*0120*/  SHF.R.S32.HI R7, RZ, 0x1f, R7 ;  /* 0x0000001fff077819 */ /* 0x000fe40000011407 */
[----:B------:R-:W-:-:S02]  /*0130*/  LEA.HI R11, R11, R0, RZ, 0x9 ;  /* 0x000000000b0b7211 */ /* 0x000fc400078f48ff */
[----:B------:R-:W-:Y:S02]  /*0140*/  LEA.HI R7, R7, R6, RZ, 0x9 ;  /* 0x0000000607077211 */ /* 0x000fe400078f48ff */
[----:B------:R-:W-:Y:S02]  /*0150*/  LOP3.LUT R11, R11, 0xfffffe00, RZ, 0xc0, !PT ;  /* 0xfffffe000b0b7812 */ /* 0x000fe400078ec0ff */
[----:B------:R-:W-:Y:S02]  /*0160*/  LOP3.LUT R7, R7, 0xfffffe00, RZ, 0xc0, !PT ;  /* 0xfffffe0007077812 */ /* 0x000fe400078ec0ff */
[----:B------:R-:W-:-:S03]  /*0170*/  IADD3 R11, R0, -R11, RZ ;  /* 0x8000000b000b7210 */ /* 0x000fc60007ffe0ff */
[----:B------:R-:W-:Y:S02]  /*0180*/  IMAD.IADD R7, R6, 0x1, -R7 ;  /* 0x0000000106077824 */ /* 0x000fe400078e0a07 */
[----:B--2---:R-:W-:-:S04]  /*0190*/  IMAD.WIDE R10, R11, 0x4, R2 ;  /* 0x000000040b0a7825 */ /* 0x004fc800078e0202 */
[----:B------:R-:W-:Y:S02]  /*01a0*/  IMAD.WIDE R2, R7, 0x4, R2 ;  /* 0x0000000407027825 */ /* 0x000fe400078e0202 */
[----:B------:R-:W2:Y:S04]  /*01b0*/  LDG.E.128 R4, desc[UR4][R8.64] ;  /* 0x0000000408047981 */ /* 0x000ea8000c1e1d00 */
[----:B------:R-:W2:Y:S04]  /*01c0*/  LDG.E.EL R10, desc[UR4][R10.64] ;  /* 0x000000040a0a7981 */ /* 0x000ea8000c2e1900 */
[----:B------:R-:W3:Y:S01]  /*01d0*/  LDG.E.EL R2, desc[UR4][R2.64] ;  /* 0x0000000402027981 */ /* 0x000ee2000c2e1900 */
[--C-:B--2---:R-:W-:Y:S01]  /*01e0*/  FADD R4, R4, R10.reuse ;  /* 0x0000000a04047221 */ /* 0x104fe20000000000 */
[--C-:B------:R-:W-:Y:S01]  /*01f0*/  FADD R5, R5, R10.reuse ;  /* 0x0000000a05057221 */ /* 0x100fe20000000000 */
[--C-:B------:R-:W-:Y:S01]  /*0200*/  FADD R6, R6, R10.reuse ;  /* 0x0000000a06067221 */ /* 0x100fe20000000000 */
[----:B------:R-:W-:Y:S01]  /*0210*/  FADD R7, R7, R10 ;  /* 0x0000000a07077221 */ /* 0x000fe20000000000 */
[--C-:B---3--:R-:W-:Y:S01]  /*0220*/  FADD R12, R12, R2.reuse ;  /* 0x000000020c0c7221 */ /* 0x108fe20000000000 */
[--C-:B------:R-:W-:Y:S01]  /*0230*/  FADD R13, R13, R2.reuse ;  /* 0x000000020d0d7221 */ /* 0x100fe20000000000 */
[--C-:B------:R-:W-:Y:S01]  /*0240*/  FADD R14, R14, R2.reuse ;  /* 0x000000020e0e7221 */ /* 0x100fe20000000000 */
[----:B------:R-:W-:Y:S01]  /*0250*/  FADD R15, R15, R2 ;  /* 0x000000020f0f7221 */ /* 0x000fe20000000000 */
[----:B------:R-:W-:Y:S04]  /*0260*/  STG.E.128 desc[UR4][R8.64], R4 ;  /* 0x0000000408007986 */ /* 0x000fe8000c101d04 */
[----:B------:R-:W-:Y:S01]  /*0270*/  STG.E.128 desc[UR4][R8.64+0x800], R12 ;  /* 0x0008000c08007986 */ /* 0x000fe2000c101d04 */
[----:B------:R-:W-:Y:S05]  /*0280*/  EXIT ;  /* 0x000000000000794d */ /* 0x000fea0003800000 */
.L_x_0:
[----:B------:R-:W-:-:S00]  /*0290*/  BRA `(.L_x_0) ;  /* 0xfffffffc00fc7947 */ /* 0x000fc0000383ffff */
[----:B------:R-:W-:-:S00]  /*02a0*/  NOP ;  /* 0x0000000000007918 */ /* 0x000fc00000000000 */
        /* <DEDUP_REMOVED lines=13> */
.L_x_1:


//--------------------- .nv.constant0.triton_poi_fused_convolution_15 --------------------------
	.section	.nv.constant0.triton_poi_fused_convolution_15,"a",@progbits
	.sectionflags	@""
	.align	4
.nv.constant0.triton_poi_fused_convolution_15:
	.zero		548
